	.headerflags	@"EF_CUDA_TEXMODE_UNIFIED EF_CUDA_64BIT_ADDRESS EF_CUDA_ACCELERATORS EF_CUDA_SM90 EF_CUDA_VIRTUAL_SM(EF_CUDA_SM90)"
	.elftype	@"ET_EXEC"


//--------------------- .nv.info                  --------------------------
	.section	.nv.info,"",@"SHT_CUDA_INFO"
	.align	4


	//----- nvinfo : EIATTR_REGCOUNT
	.align		4
        /*0000*/ 	.byte	0x04, 0x2f
        /*0002*/ 	.short	(.L_1 - .L_0)
	.align		4
.L_0:
        /*0004*/ 	.word	index@(triton_poi_fused__to_copy_17)
        /*0008*/ 	.word	0x00000009


	//----- nvinfo : EIATTR_MIN_STACK_SIZE
	.align		4
.L_1:
        /*000c*/ 	.byte	0x04, 0x12
        /*000e*/ 	.short	(.L_3 - .L_2)
	.align		4
.L_2:
        /*0010*/ 	.word	index@(triton_poi_fused__to_copy_17)
        /*0014*/ 	.word	0x00000000


	//----- nvinfo : EIATTR_FRAME_SIZE
	.align		4
.L_3:
        /*0018*/ 	.byte	0x04, 0x11
        /*001a*/ 	.short	(.L_5 - .L_4)
	.align		4
.L_4:
        /*001c*/ 	.word	index@(triton_poi_fused__to_copy_17)
        /*0020*/ 	.word	0x00000000


	//----- nvinfo : EIATTR_MIN_STACK_SIZE
	.align		4
.L_5:
        /*0024*/ 	.byte	0x04, 0x12
        /*0026*/ 	.short	(.L_7 - .L_6)
	.align		4
.L_6:
        /*0028*/ 	.word	index@(triton_poi_fused__to_copy_17)
        /*002c*/ 	.word	0x00000000
.L_7:


//--------------------- .nv.info.triton_poi_fused__to_copy_17 --------------------------
	.section	.nv.info.triton_poi_fused__to_copy_17,"",@"SHT_CUDA_INFO"
	.sectionflags	@""
	.align	4


	//----- nvinfo : EIATTR_CUDA_API_VERSION
	.align		4
        /*0000*/ 	.byte	0x04, 0x37
        /*0002*/ 	.short	(.L_9 - .L_8)
.L_8:
        /*0004*/ 	.word	0x0000007c


	//----- nvinfo : EIATTR_KPARAM_INFO
	.align		4
.L_9:
        /*0008*/ 	.byte	0x04, 0x17
        /*000a*/ 	.short	(.L_11 - .L_10)
.L_10:
        /*000c*/ 	.word	0x00000000
        /*0010*/ 	.short	0x0001
        /*0012*/ 	.short	0x0008
        /*0014*/ 	.byte	0x00, 0xf0, 0x11, 0x00


	//----- nvinfo : EIATTR_KPARAM_INFO
	.align		4
.L_11:
        /*0018*/ 	.byte	0x04, 0x17
        /*001a*/ 	.short	(.L_13 - .L_12)
.L_12:
        /*001c*/ 	.word	0x00000000
        /*0020*/ 	.short	0x0000
        /*0022*/ 	.short	0x0000
        /*0024*/ 	.byte	0x00, 0xf4, 0x21, 0x00


	//----- nvinfo : EIATTR_SPARSE_MMA_MASK
	.align		4
.L_13:
        /*0028*/ 	.byte	0x03, 0x50
        /*002a*/ 	.short	0x0000


	//----- nvinfo : EIATTR_MAXREG_COUNT
	.align		4
        /*002c*/ 	.byte	0x03, 0x1b
        /*002e*/ 	.short	0x00ff


	//----- nvinfo : EIATTR_EXIT_INSTR_OFFSETS
	.align		4
        /*0030*/ 	.byte	0x04, 0x1c
        /*0032*/ 	.short	(.L_15 - .L_14)


	//   ....[0]....
.L_14:
        /*0034*/ 	.word	0x000000e0


	//   ....[1]....
        /*0038*/ 	.word	0x00000110


	//----- nvinfo : EIATTR_REQNTID
	.align		4
.L_15:
        /*003c*/ 	.byte	0x04, 0x10
        /*003e*/ 	.short	(.L_17 - .L_16)
.L_16:
        /*0040*/ 	.word	0x00000020
        /*0044*/ 	.word	0x00000001
        /*0048*/ 	.word	0x00000001


	//----- nvinfo : EIATTR_CBANK_PARAM_SIZE
	.align		4
.L_17:
        /*004c*/ 	.byte	0x03, 0x19
        /*004e*/ 	.short	0x000c


	//----- nvinfo : EIATTR_PARAM_CBANK
	.align		4
        /*0050*/ 	.byte	0x04, 0x0a
        /*0052*/ 	.short	(.L_19 - .L_18)
	.align		4
.L_18:
        /*0054*/ 	.word	index@(.nv.constant0.triton_poi_fused__to_copy_17)
        /*0058*/ 	.short	0x0210
        /*005a*/ 	.short	0x000c


	//----- nvinfo : EIATTR_SW_WAR
	.align		4
.L_19:
        /*005c*/ 	.byte	0x04, 0x36
        /*005e*/ 	.short	(.L_21 - .L_20)
.L_20:
        /*0060*/ 	.word	0x00000008
.L_21:


//--------------------- .nv.callgraph             --------------------------
	.section	.nv.callgraph,"",@"SHT_CUDA_CALLGRAPH"
	.align	4
	.sectionentsize	8
	.align		4
        /*0000*/ 	.word	0x00000000
	.align		4
        /*0004*/ 	.word	0xffffffff
	.align		4
        /*0008*/ 	.word	0x00000000
	.align		4
        /*000c*/ 	.word	0xfffffffe
	.align		4
        /*0010*/ 	.word	0x00000000
	.align		4
        /*0014*/ 	.word	0xfffffffd
	.align		4
        /*0018*/ 	.word	0x00000000
	.align		4
        /*001c*/ 	.word	0xfffffffc


//--------------------- .text.triton_poi_fused__to_copy_17 --------------------------
	.section	.text.triton_poi_fused__to_copy_17,"ax",@progbits
	.align	128
        .global         triton_poi_fused__to_copy_17
        .type           triton_poi_fused__to_copy_17,@function
        .size           triton_poi_fused__to_copy_17,(.L_x_1 - triton_poi_fused__to_copy_17)
        .other          triton_poi_fused__to_copy_17,@"STO_CUDA_ENTRY STV_DEFAULT"
triton_poi_fused__to_copy_17:
.text.triton_poi_fused__to_copy_17:
[----:B------:R-:W0:Y:S02]  /*0000*/  LDC R1, c[0x0][0x28] ;  /* 0x00000a00ff017b82 */ /* 0x000e240000000800 */
[----:B------:R-:W1:Y:S01]  /*0010*/  S2R R6, SR_TID.X ;  /* 0x0000000000067919 */ /* 0x000e620000002100 */
[----:B------:R-:W2:Y:S01]  /*0020*/  LDC.64 R2, c[0x0][0x210] ;  /* 0x00008400ff027b82 */ /* 0x000ea20000000a00 */
[----:B------:R-:W3:Y:S01]  /*0030*/  S2R R5, SR_CTAID.X ;  /* 0x0000000000057919 */ /* 0x000ee20000002500 */
[C---:B-1----:R-:W-:Y:S02]  /*0040*/  LOP3.LUT R0, R6.reuse, 0xf, RZ, 0xc0, !PT ;  /* 0x0000000f06007812 */ /* 0x042fe400078ec0ff */
[----:B------:R-:W-:-:S03]  /*0050*/  LOP3.LUT P0, RZ, R6, 0x10, RZ, 0xc0, !PT ;  /* 0x0000001006ff7812 */ /* 0x000fc6000780c0ff */
[----:B---3--:R-:W-:-:S04]  /*0060*/  IMAD R5, R5, 0x10, R0 ;  /* 0x0000001005057824 */ /* 0x008fc800078e0200 */
[C---:B--2---:R-:W-:Y:S01]  /*0070*/  IMAD.WIDE R2, R5.reuse, 0x8, R2 ;  /* 0x0000000805027825 */ /* 0x044fe200078e0202 */
[----:B------:R-:W-:Y:S02]  /*0080*/  I2FP.F32.S32 R0, R5 ;  /* 0x0000000500007245 */ /* 0x000fe40000201400 */
[----:B------:R-:W-:-:S03]  /*0090*/  ISETP.LT.AND P0, PT, R5, 0x10, !P0 ;  /* 0x000000100500780c */ /* 0x000fc60004701270 */
[----:B------:R-:W-:-:S05]  /*00a0*/  FMUL R0, R0, 0.46666666865348815918 ;  /* 0x3eeeeeef00007820 */ /* 0x000fca0000400000 */
[----:B------:R-:W-:-:S04]  /*00b0*/  FMNMX R0, RZ, R0, !PT ;  /* 0x00000000ff007209 */ /* 0x000fc80007800000 */
[----:B------:R-:W1:Y:S02]  /*00c0*/  F2I.TRUNC.NTZ R4, R0 ;  /* 0x0000000000047305 */ /* 0x000e64000020f100 */
[----:B-1----:R-:W-:Y:S01]  /*00d0*/  SHF.R.S32.HI R5, RZ, 0x1f, R4 ;  /* 0x0000001fff057819 */ /* 0x002fe20000011404 */
[----:B------:R-:W-:Y:S06]  /*00e0*/  @!P0 EXIT ;  /* 0x000000000000894d */ /* 0x000fec0003800000 */
[----:B------:R-:W-:Y:S02]  /*00f0*/  ULDC.64 UR4, c[0x0][0x208] ;  /* 0x0000820000047ab9 */ /* 0x000fe40000000a00 */
[----:B------:R-:W-:Y:S01]  /*0100*/  STG.E.64 desc[UR4][R2.64], R4 ;  /* 0x0000000402007986 */ /* 0x000fe2000c101b04 */
[----:B------:R-:W-:Y:S05]  /*0110*/  EXIT ;  /* 0x000000000000794d */ /* 0x000fea0003800000 */
.L_x_0:
[----:B------:R-:W-:-:S00]  /*0120*/  BRA `(.L_x_0) ;  /* 0xfffffffc00fc7947 */ /* 0x000fc0000383ffff */
[----:B------:R-:W-:-:S00]  /*0130*/  NOP ;  /* 0x0000000000007918 */ /* 0x000fc00000000000 */
        /* <DEDUP_REMOVED lines=12> */
.L_x_1:


//--------------------- .nv.constant0.triton_poi_fused__to_copy_17 --------------------------
	.section	.nv.constant0.triton_poi_fused__to_copy_17,"a",@progbits
	.sectionflags	@""
	.align	4
.nv.constant0.triton_poi_fused__to_copy_17:
	.zero		540
